	.headerflags	@"EF_CUDA_TEXMODE_UNIFIED EF_CUDA_64BIT_ADDRESS EF_CUDA_ACCELERATORS EF_CUDA_SM90 EF_CUDA_VIRTUAL_SM(EF_CUDA_SM90)"
	.elftype	@"ET_EXEC"


//--------------------- .nv.info                  --------------------------
	.section	.nv.info,"",@"SHT_CUDA_INFO"
	.align	4


	//----- nvinfo : EIATTR_REGCOUNT
	.align		4
        /*0000*/ 	.byte	0x04, 0x2f
        /*0002*/ 	.short	(.L_3 - .L_2)
	.align		4
.L_2:
        /*0004*/ 	.word	index@(triton_poi_fused__native_batch_norm_legit_no_training_add_relu_27)
        /*0008*/ 	.word	0x0000001e


	//----- nvinfo : EIATTR_MIN_STACK_SIZE
	.align		4
.L_3:
        /*000c*/ 	.byte	0x04, 0x12
        /*000e*/ 	.short	(.L_5 - .L_4)
	.align		4
.L_4:
        /*0010*/ 	.word	index@(triton_poi_fused__native_batch_norm_legit_no_training_add_relu_27)
        /*0014*/ 	.word	0x00000000


	//----- nvinfo : EIATTR_FRAME_SIZE
	.align		4
.L_5:
        /*0018*/ 	.byte	0x04, 0x11
        /*001a*/ 	.short	(.L_7 - .L_6)
	.align		4
.L_6:
        /*001c*/ 	.word	index@(triton_poi_fused__native_batch_norm_legit_no_training_add_relu_27)
        /*0020*/ 	.word	0x00000000


	//----- nvinfo : EIATTR_MIN_STACK_SIZE
	.align		4
.L_7:
        /*0024*/ 	.byte	0x04, 0x12
        /*0026*/ 	.short	(.L_9 - .L_8)
	.align		4
.L_8:
        /*0028*/ 	.word	index@(triton_poi_fused__native_batch_norm_legit_no_training_add_relu_27)
        /*002c*/ 	.word	0x00000000
.L_9:


//--------------------- .nv.info.triton_poi_fused__native_batch_norm_legit_no_training_add_relu_27 --------------------------
	.section	.nv.info.triton_poi_fused__native_batch_norm_legit_no_training_add_relu_27,"",@"SHT_CUDA_INFO"
	.sectionflags	@""
	.align	4


	//----- nvinfo : EIATTR_CUDA_API_VERSION
	.align		4
        /*0000*/ 	.byte	0x04, 0x37
        /*0002*/ 	.short	(.L_11 - .L_10)
.L_10:
        /*0004*/ 	.word	0x0000007c


	//----- nvinfo : EIATTR_KPARAM_INFO
	.align		4
.L_11:
        /*0008*/ 	.byte	0x04, 0x17
        /*000a*/ 	.short	(.L_13 - .L_12)
.L_12:
        /*000c*/ 	.word	0x00000000
        /*0010*/ 	.short	0x0008
        /*0012*/ 	.short	0x003c
        /*0014*/ 	.byte	0x00, 0xf0, 0x11, 0x00


	//----- nvinfo : EIATTR_KPARAM_INFO
	.align		4
.L_13:
        /*0018*/ 	.byte	0x04, 0x17
        /*001a*/ 	.short	(.L_15 - .L_14)
.L_14:
        /*001c*/ 	.word	0x00000000
        /*0020*/ 	.short	0x0007
        /*0022*/ 	.short	0x0038
        /*0024*/ 	.byte	0x00, 0xf0, 0x11, 0x00


	//----- nvinfo : EIATTR_KPARAM_INFO
	.align		4
.L_15:
        /*0028*/ 	.byte	0x04, 0x17
        /*002a*/ 	.short	(.L_17 - .L_16)
.L_16:
        /*002c*/ 	.word	0x00000000
        /*0030*/ 	.short	0x0006
        /*0032*/ 	.short	0x0030
        /*0034*/ 	.byte	0x00, 0xf4, 0x21, 0x00


	//----- nvinfo : EIATTR_KPARAM_INFO
	.align		4
.L_17:
        /*0038*/ 	.byte	0x04, 0x17
        /*003a*/ 	.short	(.L_19 - .L_18)
.L_18:
        /*003c*/ 	.word	0x00000000
        /*0040*/ 	.short	0x0005
        /*0042*/ 	.short	0x0028
        /*0044*/ 	.byte	0x00, 0xf4, 0x21, 0x00


	//----- nvinfo : EIATTR_KPARAM_INFO
	.align		4
.L_19:
        /*0048*/ 	.byte	0x04, 0x17
        /*004a*/ 	.short	(.L_21 - .L_20)
.L_20:
        /*004c*/ 	.word	0x00000000
        /*0050*/ 	.short	0x0004
        /*0052*/ 	.short	0x0020
        /*0054*/ 	.byte	0x00, 0xf4, 0x21, 0x00


	//----- nvinfo : EIATTR_KPARAM_INFO
	.align		4
.L_21:
        /*0058*/ 	.byte	0x04, 0x17
        /*005a*/ 	.short	(.L_23 - .L_22)
.L_22:
        /*005c*/ 	.word	0x00000000
        /*0060*/ 	.short	0x0003
        /*0062*/ 	.short	0x0018
        /*0064*/ 	.byte	0x00, 0xf4, 0x21, 0x00


	//----- nvinfo : EIATTR_KPARAM_INFO
	.align		4
.L_23:
        /*0068*/ 	.byte	0x04, 0x17
        /*006a*/ 	.short	(.L_25 - .L_24)
.L_24:
        /*006c*/ 	.word	0x00000000
        /*0070*/ 	.short	0x0002
        /*0072*/ 	.short	0x0010
        /*0074*/ 	.byte	0x00, 0xf4, 0x21, 0x00


	//----- nvinfo : EIATTR_KPARAM_INFO
	.align		4
.L_25:
        /*0078*/ 	.byte	0x04, 0x17
        /*007a*/ 	.short	(.L_27 - .L_26)
.L_26:
        /*007c*/ 	.word	0x00000000
        /*0080*/ 	.short	0x0001
        /*0082*/ 	.short	0x0008
        /*0084*/ 	.byte	0x00, 0xf4, 0x21, 0x00


	//----- nvinfo : EIATTR_KPARAM_INFO
	.align		4
.L_27:
        /*0088*/ 	.byte	0x04, 0x17
        /*008a*/ 	.short	(.L_29 - .L_28)
.L_28:
        /*008c*/ 	.word	0x00000000
        /*0090*/ 	.short	0x0000
        /*0092*/ 	.short	0x0000
        /*0094*/ 	.byte	0x00, 0xf4, 0x21, 0x00


	//----- nvinfo : EIATTR_SPARSE_MMA_MASK
	.align		4
.L_29:
        /*0098*/ 	.byte	0x03, 0x50
        /*009a*/ 	.short	0x0000


	//----- nvinfo : EIATTR_MAXREG_COUNT
	.align		4
        /*009c*/ 	.byte	0x03, 0x1b
        /*009e*/ 	.short	0x00ff


	//----- nvinfo : EIATTR_EXIT_INSTR_OFFSETS
	.align		4
        /*00a0*/ 	.byte	0x04, 0x1c
        /*00a2*/ 	.short	(.L_31 - .L_30)


	//   ....[0]....
.L_30:
        /*00a4*/ 	.word	0x000005c0


	//   ....[1]....
        /*00a8*/ 	.word	0x00000610


	//----- nvinfo : EIATTR_REQNTID
	.align		4
.L_31:
        /*00ac*/ 	.byte	0x04, 0x10
        /*00ae*/ 	.short	(.L_33 - .L_32)
.L_32:
        /*00b0*/ 	.word	0x00000080
        /*00b4*/ 	.word	0x00000001
        /*00b8*/ 	.word	0x00000001


	//----- nvinfo : EIATTR_CBANK_PARAM_SIZE
	.align		4
.L_33:
        /*00bc*/ 	.byte	0x03, 0x19
        /*00be*/ 	.short	0x0040


	//----- nvinfo : EIATTR_PARAM_CBANK
	.align		4
        /*00c0*/ 	.byte	0x04, 0x0a
        /*00c2*/ 	.short	(.L_35 - .L_34)
	.align		4
.L_34:
        /*00c4*/ 	.word	index@(.nv.constant0.triton_poi_fused__native_batch_norm_legit_no_training_add_relu_27)
        /*00c8*/ 	.short	0x0210
        /*00ca*/ 	.short	0x0040


	//----- nvinfo : EIATTR_SW_WAR
	.align		4
.L_35:
        /*00cc*/ 	.byte	0x04, 0x36
        /*00ce*/ 	.short	(.L_37 - .L_36)
.L_36:
        /*00d0*/ 	.word	0x00000008
.L_37:


//--------------------- .nv.callgraph             --------------------------
	.section	.nv.callgraph,"",@"SHT_CUDA_CALLGRAPH"
	.align	4
	.sectionentsize	8
	.align		4
        /*0000*/ 	.word	0x00000000
	.align		4
        /*0004*/ 	.word	0xffffffff
	.align		4
        /*0008*/ 	.word	0x00000000
	.align		4
        /*000c*/ 	.word	0xfffffffe
	.align		4
        /*0010*/ 	.word	0x00000000
	.align		4
        /*0014*/ 	.word	0xfffffffd
	.align		4
        /*0018*/ 	.word	0x00000000
	.align		4
        /*001c*/ 	.word	0xfffffffc


//--------------------- .nv.constant4             --------------------------
	.section	.nv.constant4,"a",@progbits
	.align	8
	.align		8
.nv.constant4:
        /*0000*/ 	.dword	_$_str
	.align		8
        /*0008*/ 	.dword	_$_str_$_2


//--------------------- .text.triton_poi_fused__native_batch_norm_legit_no_training_add_relu_27 --------------------------
	.section	.text.triton_poi_fused__native_batch_norm_legit_no_training_add_relu_27,"ax",@progbits
	.sectionflags	@"SHF_BARRIERS=1"
	.align	128
        .global         triton_poi_fused__native_batch_norm_legit_no_training_add_relu_27
        .type           triton_poi_fused__native_batch_norm_legit_no_training_add_relu_27,@function
        .size           triton_poi_fused__native_batch_norm_legit_no_training_add_relu_27,(.L_x_1 - triton_poi_fused__native_batch_norm_legit_no_training_add_relu_27)
        .other          triton_poi_fused__native_batch_norm_legit_no_training_add_relu_27,@"STO_CUDA_ENTRY STV_DEFAULT"
triton_poi_fused__native_batch_norm_legit_no_training_add_relu_27:
.text.triton_poi_fused__native_batch_norm_legit_no_training_add_relu_27:
[----:B------:R-:W0:Y:S01]  /*0000*/  LDC R1, c[0x0][0x28] ;  /* 0x00000a00ff017b82 */ /* 0x000e220000000800 */
[----:B------:R-:W1:Y:S07]  /*0010*/  S2R R0, SR_TID.X ;  /* 0x0000000000007919 */ /* 0x000e6e0000002100 */
[----:B------:R-:W2:Y:S01]  /*0020*/  LDC.64 R8, c[0x0][0x220] ;  /* 0x00008800ff087b82 */ /* 0x000ea20000000a00 */
[----:B------:R-:W-:Y:S01]  /*0030*/  CS2R R2, SRZ ;  /* 0x0000000000027805 */ /* 0x000fe2000001ff00 */
[----:B------:R-:W-:Y:S01]  /*0040*/  ULDC.64 UR6, c[0x0][0x208] ;  /* 0x0000820000067ab9 */ /* 0x000fe20000000a00 */
[----:B------:R-:W3:Y:S01]  /*0050*/  S2R R18, SR_CTAID.X ;  /* 0x0000000000127919 */ /* 0x000ee20000002500 */
[----:B------:R-:W4:Y:S04]  /*0060*/  S2R R20, SR_CTAID.Y ;  /* 0x0000000000147919 */ /* 0x000f280000002600 */
[----:B------:R-:W5:Y:S08]  /*0070*/  LDC.64 R10, c[0x0][0x210] ;  /* 0x00008400ff0a7b82 */ /* 0x000f700000000a00 */
[----:B------:R-:W5:Y:S08]  /*0080*/  LDC.64 R12, c[0x0][0x218] ;  /* 0x00008600ff0c7b82 */ /* 0x000f700000000a00 */
[----:B------:R-:W5:Y:S01]  /*0090*/  LDC.64 R14, c[0x0][0x228] ;  /* 0x00008a00ff0e7b82 */ /* 0x000f620000000a00 */
[----:B-1----:R-:W-:-:S07]  /*00a0*/  IMAD.SHL.U32 R19, R0, 0x2, RZ ;  /* 0x0000000200137824 */ /* 0x002fce00078e00ff */
[----:B------:R-:W1:Y:S01]  /*00b0*/  LDC.64 R16, c[0x0][0x230] ;  /* 0x00008c00ff107b82 */ /* 0x000e620000000a00 */
[----:B------:R-:W-:-:S04]  /*00c0*/  LOP3.LUT R19, R19, 0xfe, RZ, 0xc0, !PT ;  /* 0x000000fe13137812 */ /* 0x000fc800078ec0ff */
[----:B---3--:R-:W-:-:S03]  /*00d0*/  PRMT R23, R19, 0x6540, R18 ;  /* 0x0000654013177816 */ /* 0x008fc60000000012 */
[----:B------:R-:W3:Y:S01]  /*00e0*/  LDC.64 R4, c[0x0][0x238] ;  /* 0x00008e00ff047b82 */ /* 0x000ee20000000a00 */
[C---:B------:R-:W-:Y:S01]  /*00f0*/  ISETP.GE.AND P2, PT, R23.reuse, 0x800, PT ;  /* 0x000008001700780c */ /* 0x040fe20003f46270 */
[----:B--2---:R-:W-:-:S12]  /*0100*/  IMAD.WIDE R8, R23, 0x4, R8 ;  /* 0x0000000417087825 */ /* 0x004fd800078e0208 */
[----:B------:R2:W3:Y:S01]  /*0110*/  @!P2 LDG.E.EL.64 R2, desc[UR6][R8.64] ;  /* 0x000000060802a981 */ /* 0x0004e2000c2e1b00 */
[C---:B----4-:R-:W-:Y:S01]  /*0120*/  ISETP.GE.AND P0, PT, R20.reuse, 0x10, PT ;  /* 0x000000101400780c */ /* 0x050fe20003f06270 */
[----:B------:R-:W-:Y:S01]  /*0130*/  IMAD R21, R20, 0x800, R23 ;  /* 0x0000080014157824 */ /* 0x000fe200078e0217 */
[----:B------:R-:W-:Y:S01]  /*0140*/  CS2R R6, SRZ ;  /* 0x0000000000067805 */ /* 0x000fe2000001ff00 */
[C---:B0----5:R-:W-:Y:S01]  /*0150*/  IMAD.WIDE R12, R23.reuse, 0x4, R12 ;  /* 0x00000004170c7825 */ /* 0x061fe200078e020c */
[----:B------:R-:W-:-:S03]  /*0160*/  ISETP.LT.AND P1, PT, R23, 0x800, !P0 ;  /* 0x000008001700780c */ /* 0x000fc60004721270 */
[----:B------:R-:W-:Y:S01]  /*0170*/  IMAD.WIDE R10, R21, 0x4, R10 ;  /* 0x00000004150a7825 */ /* 0x000fe200078e020a */
[----:B--2---:R-:W-:Y:S02]  /*0180*/  CS2R R8, SRZ ;  /* 0x0000000000087805 */ /* 0x004fe4000001ff00 */
[----:B------:R-:W-:Y:S01]  /*0190*/  CS2R R24, SRZ ;  /* 0x0000000000187805 */ /* 0x000fe2000001ff00 */
[----:B------:R-:W-:-:S03]  /*01a0*/  IMAD.WIDE R14, R23, 0x4, R14 ;  /* 0x00000004170e7825 */ /* 0x000fc600078e020e */
[----:B------:R-:W2:Y:S01]  /*01b0*/  @!P2 LDG.E.EL.64 R8, desc[UR6][R12.64] ;  /* 0x000000060c08a981 */ /* 0x000ea2000c2e1b00 */
[----:B-1----:R-:W-:Y:S01]  /*01c0*/  IMAD.WIDE R16, R23, 0x4, R16 ;  /* 0x0000000417107825 */ /* 0x002fe200078e0210 */
[----:B------:R-:W-:Y:S02]  /*01d0*/  CS2R R22, SRZ ;  /* 0x0000000000167805 */ /* 0x000fe4000001ff00 */
[----:B------:R0:W2:Y:S01]  /*01e0*/  @P1 LDG.E.EL.64 R6, desc[UR6][R10.64] ;  /* 0x000000060a061981 */ /* 0x0000a2000c2e1b00 */
[----:B---3--:R-:W-:Y:S01]  /*01f0*/  IMAD.WIDE R26, R21, 0x4, R4 ;  /* 0x00000004151a7825 */ /* 0x008fe200078e0204 */
[----:B------:R-:W-:Y:S02]  /*0200*/  CS2R R4, SRZ ;  /* 0x0000000000047805 */ /* 0x000fe4000001ff00 */
[----:B------:R-:W3:Y:S04]  /*0210*/  @!P2 LDG.E.EL.64 R24, desc[UR6][R14.64] ;  /* 0x000000060e18a981 */ /* 0x000ee8000c2e1b00 */
[----:B------:R-:W3:Y:S04]  /*0220*/  @!P2 LDG.E.EL.64 R22, desc[UR6][R16.64] ;  /* 0x000000061016a981 */ /* 0x000ee8000c2e1b00 */
[----:B------:R-:W4:Y:S01]  /*0230*/  @P1 LDG.E.EL.64 R4, desc[UR6][R26.64] ;  /* 0x000000061a041981 */ /* 0x000f22000c2e1b00 */
[----:B------:R-:W1:Y:S01]  /*0240*/  S2UR UR5, SR_CgaCtaId ;  /* 0x00000000000579c3 */ /* 0x000e620000008800 */
[----:B------:R-:W-:-:S02]  /*0250*/  UMOV UR4, 0x400 ;  /* 0x0000040000047882 */ /* 0x000fc40000000000 */
[----:B-1----:R-:W-:-:S06]  /*0260*/  UPRMT UR4, UR5, 0x654, UR4 ;  /* 0x0000065405047896 */ /* 0x002fcc0008000004 */
[----:B------:R-:W-:Y:S01]  /*0270*/  LEA R19, R19, UR4, 0x2 ;  /* 0x0000000413137c11 */ /* 0x000fe2000f8e10ff */
[----:B------:R-:W-:Y:S01]  /*0280*/  FADD R2, R2, 9.9999997473787516356e-06 ;  /* 0x3727c5ac02027421 */ /* 0x000fe20000000000 */
[----:B------:R-:W-:-:S03]  /*0290*/  FADD R3, R3, 9.9999997473787516356e-06 ;  /* 0x3727c5ac03037421 */ /* 0x000fc60000000000 */
[----:B0-----:R-:W0:Y:S08]  /*02a0*/  MUFU.SQRT R10, R2 ;  /* 0x00000002000a7308 */ /* 0x001e300000002000 */
[----:B------:R-:W1:Y:S01]  /*02b0*/  MUFU.SQRT R11, R3 ;  /* 0x00000003000b7308 */ /* 0x000e620000002000 */
[C---:B0-----:R-:W-:Y:S02]  /*02c0*/  FSETP.GT.AND P1, PT, R10.reuse, 8.50705917302346158658e+37, PT ;  /* 0x7e8000000a00780b */ /* 0x041fe40003f24000 */
[----:B------:R-:W-:-:S02]  /*02d0*/  FSETP.GEU.AND P3, PT, R10, 1.175494350822287508e-38, PT ;  /* 0x008000000a00780b */ /* 0x000fc40003f6e000 */
[C---:B-1----:R-:W-:Y:S02]  /*02e0*/  FSETP.GT.AND P2, PT, R11.reuse, 8.50705917302346158658e+37, PT ;  /* 0x7e8000000b00780b */ /* 0x042fe40003f44000 */
[----:B------:R-:W-:-:S07]  /*02f0*/  FSETP.GEU.AND P4, PT, R11, 1.175494350822287508e-38, PT ;  /* 0x008000000b00780b */ /* 0x000fce0003f8e000 */
[----:B------:R-:W-:-:S04]  /*0300*/  @P1 FMUL R10, R10, 0.25 ;  /* 0x3e8000000a0a1820 */ /* 0x000fc80000400000 */
[----:B------:R-:W-:Y:S01]  /*0310*/  @!P3 FMUL R10, R10, 16777216 ;  /* 0x4b8000000a0ab820 */ /* 0x000fe20000400000 */
[----:B------:R-:W-:-:S04]  /*0320*/  @P2 FMUL R11, R11, 0.25 ;  /* 0x3e8000000b0b2820 */ /* 0x000fc80000400000 */
[----:B------:R-:W-:Y:S01]  /*0330*/  @!P4 FMUL R11, R11, 16777216 ;  /* 0x4b8000000b0bc820 */ /* 0x000fe20000400000 */
[----:B------:R-:W0:Y:S01]  /*0340*/  MUFU.RCP R10, R10 ;  /* 0x0000000a000a7308 */ /* 0x000e220000001000 */
[----:B------:R-:W-:-:S07]  /*0350*/  IMAD.MOV.U32 R2, RZ, RZ, 0x3e800000 ;  /* 0x3e800000ff027424 */ /* 0x000fce00078e00ff */
[----:B------:R-:W1:Y:S01]  /*0360*/  MUFU.RCP R11, R11 ;  /* 0x0000000b000b7308 */ /* 0x000e620000001000 */
[C---:B------:R-:W-:Y:S02]  /*0370*/  FSEL R3, R2.reuse, 1, P1 ;  /* 0x3f80000002037808 */ /* 0x040fe40000800000 */
[----:B------:R-:W-:-:S03]  /*0380*/  FSEL R2, R2, 1, P2 ;  /* 0x3f80000002027808 */ /* 0x000fc60001000000 */
[----:B------:R-:W-:Y:S01]  /*0390*/  @!P3 FMUL R3, R3, 16777216 ;  /* 0x4b8000000303b820 */ /* 0x000fe20000400000 */
[----:B--2---:R-:W-:Y:S01]  /*03a0*/  FADD R6, -R8, R6 ;  /* 0x0000000608067221 */ /* 0x004fe20000000100 */
[----:B------:R-:W-:Y:S02]  /*03b0*/  @!P4 FMUL R2, R2, 16777216 ;  /* 0x4b8000000202c820 */ /* 0x000fe40000400000 */
[----:B0-----:R-:W-:Y:S01]  /*03c0*/  FMUL R3, R10, R3 ;  /* 0x000000030a037220 */ /* 0x001fe20000400000 */
[----:B------:R-:W-:-:S03]  /*03d0*/  FADD R7, -R9, R7 ;  /* 0x0000000709077221 */ /* 0x000fc60000000100 */
[----:B------:R-:W-:Y:S01]  /*03e0*/  FMUL R3, R6, R3 ;  /* 0x0000000306037220 */ /* 0x000fe20000400000 */
[----:B-1----:R-:W-:-:S03]  /*03f0*/  FMUL R2, R11, R2 ;  /* 0x000000020b027220 */ /* 0x002fc60000400000 */
[----:B---3--:R-:W-:Y:S01]  /*0400*/  FFMA R3, R3, R24, R22 ;  /* 0x0000001803037223 */ /* 0x008fe20000000016 */
[----:B------:R-:W-:-:S04]  /*0410*/  FMUL R2, R7, R2 ;  /* 0x0000000207027220 */ /* 0x000fc80000400000 */
[----:B------:R-:W-:Y:S01]  /*0420*/  FFMA R2, R2, R25, R23 ;  /* 0x0000001902027223 */ /* 0x000fe20000000017 */
[C---:B----4-:R-:W-:Y:S01]  /*0430*/  FSETP.GEU.AND P1, PT, R3.reuse, -R4, PT ;  /* 0x800000040300720b */ /* 0x050fe20003f2e000 */
[----:B------:R-:W-:Y:S02]  /*0440*/  FADD R3, R3, R4 ;  /* 0x0000000403037221 */ /* 0x000fe40000000000 */
[C---:B------:R-:W-:Y:S01]  /*0450*/  FADD R4, R2.reuse, R5 ;  /* 0x0000000502047221 */ /* 0x040fe20000000000 */
[----:B------:R-:W-:Y:S02]  /*0460*/  FSETP.GEU.AND P2, PT, R2, -R5, PT ;  /* 0x800000050200720b */ /* 0x000fe40003f4e000 */
[----:B------:R-:W-:Y:S02]  /*0470*/  FSEL R8, R3, RZ, P1 ;  /* 0x000000ff03087208 */ /* 0x000fe40000800000 */
[----:B------:R-:W-:Y:S01]  /*0480*/  FSEL R9, R4, RZ, P2 ;  /* 0x000000ff04097208 */ /* 0x000fe20001000000 */
[----:B------:R-:W0:Y:S04]  /*0490*/  LDC.64 R2, c[0x0][0x240] ;  /* 0x00009000ff027b82 */ /* 0x000e280000000a00 */
[----:B------:R-:W-:Y:S01]  /*04a0*/  STS.64 [R19], R8 ;  /* 0x0000000813007388 */ /* 0x000fe20000000a00 */
[----:B------:R-:W-:-:S04]  /*04b0*/  LOP3.LUT R5, R0, 0x7f, RZ, 0xc0, !PT ;  /* 0x0000007f00057812 */ /* 0x000fc800078ec0ff */
[----:B------:R-:W-:Y:S01]  /*04c0*/  LEA R6, R5, UR4, 0x2 ;  /* 0x0000000405067c11 */ /* 0x000fe2000f8e10ff */
[----:B------:R-:W-:Y:S01]  /*04d0*/  BAR.SYNC.DEFER_BLOCKING 0x0 ;  /* 0x0000000000007b1d */ /* 0x000fe20000010000 */
[----:B------:R-:W-:-:S04]  /*04e0*/  SHF.R.S32.HI R7, RZ, 0x1f, R20 ;  /* 0x0000001fff077819 */ /* 0x000fc80000011414 */
[----:B------:R-:W-:-:S05]  /*04f0*/  LEA.HI R7, R7, R20, RZ, 0x2 ;  /* 0x0000001407077211 */ /* 0x000fca00078f10ff */
[C---:B------:R-:W-:Y:S01]  /*0500*/  IMAD.SHL.U32 R0, R7.reuse, 0x800, RZ ;  /* 0x0000080007007824 */ /* 0x040fe200078e00ff */
[----:B------:R-:W1:Y:S01]  /*0510*/  LDS R11, [R6] ;  /* 0x00000000060b7984 */ /* 0x000e620000000800 */
[----:B------:R-:W-:-:S03]  /*0520*/  LOP3.LUT R7, R7, 0xfffffffc, RZ, 0xc0, !PT ;  /* 0xfffffffc07077812 */ /* 0x000fc600078ec0ff */
[----:B------:R-:W-:Y:S02]  /*0530*/  LOP3.LUT R0, R0, 0xffffe000, RZ, 0xc0, !PT ;  /* 0xffffe00000007812 */ /* 0x000fe400078ec0ff */
[----:B------:R-:W-:Y:S02]  /*0540*/  PRMT R5, R5, 0x6540, R18 ;  /* 0x0000654005057816 */ /* 0x000fe40000000012 */
[----:B------:R-:W-:Y:S02]  /*0550*/  IADD3 R7, R0, R20, -R7 ;  /* 0x0000001400077210 */ /* 0x000fe40007ffe807 */
[C---:B------:R-:W-:Y:S02]  /*0560*/  LOP3.LUT R0, R5.reuse, 0x80, RZ, 0xfc, !PT ;  /* 0x0000008005007812 */ /* 0x040fe400078efcff */
[C---:B------:R-:W-:Y:S02]  /*0570*/  ISETP.LT.AND P1, PT, R5.reuse, 0x800, !P0 ;  /* 0x000008000500780c */ /* 0x040fe40004721270 */
[----:B------:R-:W-:Y:S01]  /*0580*/  ISETP.LT.AND P0, PT, R0, 0x800, !P0 ;  /* 0x000008000000780c */ /* 0x000fe20004701270 */
[----:B------:R-:W-:-:S04]  /*0590*/  IMAD R5, R5, 0x4, R7 ;  /* 0x0000000405057824 */ /* 0x000fc800078e0207 */
[----:B0-----:R-:W-:-:S06]  /*05a0*/  IMAD.WIDE R4, R5, 0x4, R2 ;  /* 0x0000000405047825 */ /* 0x001fcc00078e0202 */
[----:B-1----:R0:W-:Y:S02]  /*05b0*/  @P1 STG.E desc[UR6][R4.64], R11 ;  /* 0x0000000b04001986 */ /* 0x0021e4000c101906 */
[----:B0-----:R-:W-:Y:S05]  /*05c0*/  @!P0 EXIT ;  /* 0x000000000000894d */ /* 0x001fea0003800000 */
[----:B0-----:R-:W0:Y:S01]  /*05d0*/  LDS R5, [R6+0x200] ;  /* 0x0002000006057984 */ /* 0x001e220000000800 */
[----:B------:R-:W-:-:S04]  /*05e0*/  IMAD R7, R0, 0x4, R7 ;  /* 0x0000000400077824 */ /* 0x000fc800078e0207 */
[----:B------:R-:W-:-:S05]  /*05f0*/  IMAD.WIDE R2, R7, 0x4, R2 ;  /* 0x0000000407027825 */ /* 0x000fca00078e0202 */
[----:B0-----:R-:W-:Y:S01]  /*0600*/  STG.E desc[UR6][R2.64], R5 ;  /* 0x0000000502007986 */ /* 0x001fe2000c101906 */
[----:B------:R-:W-:Y:S05]  /*0610*/  EXIT ;  /* 0x000000000000794d */ /* 0x000fea0003800000 */
.L_x_0:
[----:B------:R-:W-:-:S00]  /*0620*/  BRA `(.L_x_0) ;  /* 0xfffffffc00fc7947 */ /* 0x000fc0000383ffff */
[----:B------:R-:W-:-:S00]  /*0630*/  NOP ;  /* 0x0000000000007918 */ /* 0x000fc00000000000 */
        /* <DEDUP_REMOVED lines=12> */
.L_x_1:


//--------------------- .nv.global.init           --------------------------
	.section	.nv.global.init,"aw",@progbits
.nv.global.init:
	.type		_$_str,@object
	.size		_$_str,(_$_str_$_2 - _$_str)
_$_str:
        /*0000*/ 	.byte	0x5f, 0x5f, 0x43, 0x55, 0x44, 0x41, 0x5f, 0x46, 0x54, 0x5a, 0x00
	.type		_$_str_$_2,@object
	.size		_$_str_$_2,(.L_1 - _$_str_$_2)
_$_str_$_2:
        /*000b*/ 	.byte	0x5f, 0x5f, 0x43, 0x55, 0x44, 0x41, 0x5f, 0x50, 0x52, 0x45, 0x43, 0x5f, 0x53, 0x51, 0x52, 0x54
        /*001b*/ 	.byte	0x00
.L_1:


//--------------------- .nv.shared.triton_poi_fused__native_batch_norm_legit_no_training_add_relu_27 --------------------------
	.section	.nv.shared.triton_poi_fused__native_batch_norm_legit_no_training_add_relu_27,"aw",@nobits
	.sectionflags	@""
	.align	16
	.zero		1024


//--------------------- .nv.constant0.triton_poi_fused__native_batch_norm_legit_no_training_add_relu_27 --------------------------
	.section	.nv.constant0.triton_poi_fused__native_batch_norm_legit_no_training_add_relu_27,"a",@progbits
	.sectionflags	@""
	.align	4
.nv.constant0.triton_poi_fused__native_batch_norm_legit_no_training_add_relu_27:
	.zero		592
